	.headerflags	@"EF_CUDA_TEXMODE_UNIFIED EF_CUDA_64BIT_ADDRESS EF_CUDA_ACCELERATORS EF_CUDA_SM90 EF_CUDA_VIRTUAL_SM(EF_CUDA_SM90)"
	.elftype	@"ET_EXEC"


//--------------------- .nv.info                  --------------------------
	.section	.nv.info,"",@"SHT_CUDA_INFO"
	.align	4


	//----- nvinfo : EIATTR_REGCOUNT
	.align		4
        /*0000*/ 	.byte	0x04, 0x2f
        /*0002*/ 	.short	(.L_1 - .L_0)
	.align		4
.L_0:
        /*0004*/ 	.word	index@(triton_poi_fused_add_convolution_mul_relu_52)
        /*0008*/ 	.word	0x00000012


	//----- nvinfo : EIATTR_MIN_STACK_SIZE
	.align		4
.L_1:
        /*000c*/ 	.byte	0x04, 0x12
        /*000e*/ 	.short	(.L_3 - .L_2)
	.align		4
.L_2:
        /*0010*/ 	.word	index@(triton_poi_fused_add_convolution_mul_relu_52)
        /*0014*/ 	.word	0x00000000


	//----- nvinfo : EIATTR_FRAME_SIZE
	.align		4
.L_3:
        /*0018*/ 	.byte	0x04, 0x11
        /*001a*/ 	.short	(.L_5 - .L_4)
	.align		4
.L_4:
        /*001c*/ 	.word	index@(triton_poi_fused_add_convolution_mul_relu_52)
        /*0020*/ 	.word	0x00000000


	//----- nvinfo : EIATTR_MIN_STACK_SIZE
	.align		4
.L_5:
        /*0024*/ 	.byte	0x04, 0x12
        /*0026*/ 	.short	(.L_7 - .L_6)
	.align		4
.L_6:
        /*0028*/ 	.word	index@(triton_poi_fused_add_convolution_mul_relu_52)
        /*002c*/ 	.word	0x00000000
.L_7:


//--------------------- .nv.info.triton_poi_fused_add_convolution_mul_relu_52 --------------------------
	.section	.nv.info.triton_poi_fused_add_convolution_mul_relu_52,"",@"SHT_CUDA_INFO"
	.sectionflags	@""
	.align	4


	//----- nvinfo : EIATTR_CUDA_API_VERSION
	.align		4
        /*0000*/ 	.byte	0x04, 0x37
        /*0002*/ 	.short	(.L_9 - .L_8)
.L_8:
        /*0004*/ 	.word	0x0000007c


	//----- nvinfo : EIATTR_KPARAM_INFO
	.align		4
.L_9:
        /*0008*/ 	.byte	0x04, 0x17
        /*000a*/ 	.short	(.L_11 - .L_10)
.L_10:
        /*000c*/ 	.word	0x00000000
        /*0010*/ 	.short	0x0003
        /*0012*/ 	.short	0x0018
        /*0014*/ 	.byte	0x00, 0xf0, 0x11, 0x00


	//----- nvinfo : EIATTR_KPARAM_INFO
	.align		4
.L_11:
        /*0018*/ 	.byte	0x04, 0x17
        /*001a*/ 	.short	(.L_13 - .L_12)
.L_12:
        /*001c*/ 	.word	0x00000000
        /*0020*/ 	.short	0x0002
        /*0022*/ 	.short	0x0010
        /*0024*/ 	.byte	0x00, 0xf4, 0x21, 0x00


	//----- nvinfo : EIATTR_KPARAM_INFO
	.align		4
.L_13:
        /*0028*/ 	.byte	0x04, 0x17
        /*002a*/ 	.short	(.L_15 - .L_14)
.L_14:
        /*002c*/ 	.word	0x00000000
        /*0030*/ 	.short	0x0001
        /*0032*/ 	.short	0x0008
        /*0034*/ 	.byte	0x00, 0xf4, 0x21, 0x00


	//----- nvinfo : EIATTR_KPARAM_INFO
	.align		4
.L_15:
        /*0038*/ 	.byte	0x04, 0x17
        /*003a*/ 	.short	(.L_17 - .L_16)
.L_16:
        /*003c*/ 	.word	0x00000000
        /*0040*/ 	.short	0x0000
        /*0042*/ 	.short	0x0000
        /*0044*/ 	.byte	0x00, 0xf4, 0x21, 0x00


	//----- nvinfo : EIATTR_SPARSE_MMA_MASK
	.align		4
.L_17:
        /*0048*/ 	.byte	0x03, 0x50
        /*004a*/ 	.short	0x0000


	//----- nvinfo : EIATTR_MAXREG_COUNT
	.align		4
        /*004c*/ 	.byte	0x03, 0x1b
        /*004e*/ 	.short	0x00ff


	//----- nvinfo : EIATTR_EXIT_INSTR_OFFSETS
	.align		4
        /*0050*/ 	.byte	0x04, 0x1c
        /*0052*/ 	.short	(.L_19 - .L_18)


	//   ....[0]....
.L_18:
        /*0054*/ 	.word	0x00000200


	//   ....[1]....
        /*0058*/ 	.word	0x00000220


	//----- nvinfo : EIATTR_REQNTID
	.align		4
.L_19:
        /*005c*/ 	.byte	0x04, 0x10
        /*005e*/ 	.short	(.L_21 - .L_20)
.L_20:
        /*0060*/ 	.word	0x00000080
        /*0064*/ 	.word	0x00000001
        /*0068*/ 	.word	0x00000001


	//----- nvinfo : EIATTR_CBANK_PARAM_SIZE
	.align		4
.L_21:
        /*006c*/ 	.byte	0x03, 0x19
        /*006e*/ 	.short	0x001c


	//----- nvinfo : EIATTR_PARAM_CBANK
	.align		4
        /*0070*/ 	.byte	0x04, 0x0a
        /*0072*/ 	.short	(.L_23 - .L_22)
	.align		4
.L_22:
        /*0074*/ 	.word	index@(.nv.constant0.triton_poi_fused_add_convolution_mul_relu_52)
        /*0078*/ 	.short	0x0210
        /*007a*/ 	.short	0x001c


	//----- nvinfo : EIATTR_SW_WAR
	.align		4
.L_23:
        /*007c*/ 	.byte	0x04, 0x36
        /*007e*/ 	.short	(.L_25 - .L_24)
.L_24:
        /*0080*/ 	.word	0x00000008
.L_25:


//--------------------- .nv.callgraph             --------------------------
	.section	.nv.callgraph,"",@"SHT_CUDA_CALLGRAPH"
	.align	4
	.sectionentsize	8
	.align		4
        /*0000*/ 	.word	0x00000000
	.align		4
        /*0004*/ 	.word	0xffffffff
	.align		4
        /*0008*/ 	.word	0x00000000
	.align		4
        /*000c*/ 	.word	0xfffffffe
	.align		4
        /*0010*/ 	.word	0x00000000
	.align		4
        /*0014*/ 	.word	0xfffffffd
	.align		4
        /*0018*/ 	.word	0x00000000
	.align		4
        /*001c*/ 	.word	0xfffffffc


//--------------------- .text.triton_poi_fused_add_convolution_mul_relu_52 --------------------------
	.section	.text.triton_poi_fused_add_convolution_mul_relu_52,"ax",@progbits
	.align	128
        .global         triton_poi_fused_add_convolution_mul_relu_52
        .type           triton_poi_fused_add_convolution_mul_relu_52,@function
        .size           triton_poi_fused_add_convolution_mul_relu_52,(.L_x_1 - triton_poi_fused_add_convolution_mul_relu_52)
        .other          triton_poi_fused_add_convolution_mul_relu_52,@"STO_CUDA_ENTRY STV_DEFAULT"
triton_poi_fused_add_convolution_mul_relu_52:
.text.triton_poi_fused_add_convolution_mul_relu_52:
[----:B------:R-:W0:Y:S02]  /*0000*/  LDC R1, c[0x0][0x28] ;  /* 0x00000a00ff017b82 */ /* 0x000e240000000800 */
[----:B------:R-:W1:Y:S01]  /*0010*/  S2R R0, SR_TID.X ;  /* 0x0000000000007919 */ /* 0x000e620000002100 */
[----:B------:R-:W2:Y:S01]  /*0020*/  LDC.64 R4, c[0x0][0x218] ;  /* 0x00008600ff047b82 */ /* 0x000ea20000000a00 */
[----:B------:R-:W-:Y:S01]  /*0030*/  CS2R R12, SRZ ;  /* 0x00000000000c7805 */ /* 0x000fe2000001ff00 */
[----:B------:R-:W-:Y:S01]  /*0040*/  ULDC.64 UR4, c[0x0][0x208] ;  /* 0x0000820000047ab9 */ /* 0x000fe20000000a00 */
[----:B------:R-:W3:Y:S05]  /*0050*/  S2R R9, SR_CTAID.X ;  /* 0x0000000000097919 */ /* 0x000eea0000002500 */
[----:B------:R-:W4:Y:S08]  /*0060*/  LDC.64 R2, c[0x0][0x210] ;  /* 0x00008400ff027b82 */ /* 0x000f300000000a00 */
[----:B------:R-:W5:Y:S01]  /*0070*/  LDC.64 R6, c[0x0][0x220] ;  /* 0x00008800ff067b82 */ /* 0x000f620000000a00 */
[----:B-1----:R-:W-:-:S05]  /*0080*/  IMAD.SHL.U32 R0, R0, 0x2, RZ ;  /* 0x0000000200007824 */ /* 0x002fca00078e00ff */
[----:B------:R-:W-:-:S05]  /*0090*/  LOP3.LUT R0, R0, 0xfe, RZ, 0xc0, !PT ;  /* 0x000000fe00007812 */ /* 0x000fca00078ec0ff */
[----:B---3--:R-:W-:-:S04]  /*00a0*/  IMAD R9, R9, 0x100, R0 ;  /* 0x0000010009097824 */ /* 0x008fc800078e0200 */
[C---:B------:R-:W-:Y:S01]  /*00b0*/  IMAD.HI R0, R9.reuse, 0x7e07e07f, RZ ;  /* 0x7e07e07f09007827 */ /* 0x040fe200078e02ff */
[----:B------:R-:W-:-:S03]  /*00c0*/  ISETP.GE.AND P2, PT, R9, 0x8200, PT ;  /* 0x000082000900780c */ /* 0x000fc60003f46270 */
[----:B----4-:R-:W-:Y:S01]  /*00d0*/  IMAD.WIDE R2, R9, 0x4, R2 ;  /* 0x0000000409027825 */ /* 0x010fe200078e0202 */
[----:B------:R-:W-:-:S03]  /*00e0*/  SHF.R.U32.HI R11, RZ, 0x1f, R0 ;  /* 0x0000001fff0b7819 */ /* 0x000fc60000011600 */
[----:B-----5:R-:W-:Y:S01]  /*00f0*/  IMAD.WIDE R6, R9, 0x4, R6 ;  /* 0x0000000409067825 */ /* 0x020fe200078e0206 */
[----:B------:R-:W-:-:S05]  /*0100*/  LEA.HI.SX32 R0, R0, R11, 0x16 ;  /* 0x0000000b00007211 */ /* 0x000fca00078fb2ff */
[----:B------:R-:W-:-:S04]  /*0110*/  IMAD R11, R0, -0x820, R9 ;  /* 0xfffff7e0000b7824 */ /* 0x000fc800078e0209 */
[----:B--2---:R-:W-:Y:S01]  /*0120*/  IMAD.WIDE R4, R11, 0x4, R4 ;  /* 0x000000040b047825 */ /* 0x004fe200078e0204 */
[----:B------:R-:W-:Y:S02]  /*0130*/  CS2R R10, SRZ ;  /* 0x00000000000a7805 */ /* 0x000fe4000001ff00 */
[----:B------:R-:W-:Y:S02]  /*0140*/  CS2R R8, SRZ ;  /* 0x0000000000087805 */ /* 0x000fe4000001ff00 */
[----:B------:R-:W2:Y:S04]  /*0150*/  @!P2 LDG.E.EL.64 R12, desc[UR4][R4.64] ;  /* 0x00000004040ca981 */ /* 0x000ea8000c2e1b00 */
[----:B------:R-:W2:Y:S04]  /*0160*/  @!P2 LDG.E.64 R10, desc[UR4][R2.64] ;  /* 0x00000004020aa981 */ /* 0x000ea8000c1e1b00 */
[----:B------:R-:W3:Y:S01]  /*0170*/  @!P2 LDG.E.64 R8, desc[UR4][R6.64] ;  /* 0x000000040608a981 */ /* 0x000ee2000c1e1b00 */
[----:B--2---:R-:W-:Y:S01]  /*0180*/  FADD R15, R12, R10 ;  /* 0x0000000a0c0f7221 */ /* 0x004fe20000000000 */
[----:B------:R-:W-:-:S03]  /*0190*/  FADD R0, R13, R11 ;  /* 0x0000000b0d007221 */ /* 0x000fc60000000000 */
[----:B---3--:R-:W-:Y:S01]  /*01a0*/  FFMA R8, R15, 0.20000000298023223877, R8 ;  /* 0x3e4ccccd0f087823 */ /* 0x008fe20000000008 */
[----:B------:R-:W-:-:S04]  /*01b0*/  FFMA R0, R0, 0.20000000298023223877, R9 ;  /* 0x3e4ccccd00007823 */ /* 0x000fc80000000009 */
[----:B------:R-:W-:Y:S02]  /*01c0*/  FSETP.GEU.AND P0, PT, R8, RZ, PT ;  /* 0x000000ff0800720b */ /* 0x000fe40003f0e000 */
[----:B------:R-:W-:Y:S02]  /*01d0*/  FSETP.GEU.AND P1, PT, R0, RZ, PT ;  /* 0x000000ff0000720b */ /* 0x000fe40003f2e000 */
[----:B------:R-:W-:Y:S02]  /*01e0*/  FSEL R8, R8, RZ, P0 ;  /* 0x000000ff08087208 */ /* 0x000fe40000000000 */
[----:B------:R-:W-:Y:S01]  /*01f0*/  FSEL R9, R0, RZ, P1 ;  /* 0x000000ff00097208 */ /* 0x000fe20000800000 */
[----:B------:R-:W-:Y:S08]  /*0200*/  @P2 EXIT ;  /* 0x000000000000294d */ /* 0x000ff00003800000 */
[----:B------:R-:W-:Y:S01]  /*0210*/  STG.E.64 desc[UR4][R2.64], R8 ;  /* 0x0000000802007986 */ /* 0x000fe2000c101b04 */
[----:B------:R-:W-:Y:S05]  /*0220*/  EXIT ;  /* 0x000000000000794d */ /* 0x000fea0003800000 */
.L_x_0:
[----:B------:R-:W-:-:S00]  /*0230*/  BRA `(.L_x_0) ;  /* 0xfffffffc00fc7947 */ /* 0x000fc0000383ffff */
[----:B------:R-:W-:-:S00]  /*0240*/  NOP ;  /* 0x0000000000007918 */ /* 0x000fc00000000000 */
        /* <DEDUP_REMOVED lines=11> */
.L_x_1:


//--------------------- .nv.constant0.triton_poi_fused_add_convolution_mul_relu_52 --------------------------
	.section	.nv.constant0.triton_poi_fused_add_convolution_mul_relu_52,"a",@progbits
	.sectionflags	@""
	.align	4
.nv.constant0.triton_poi_fused_add_convolution_mul_relu_52:
	.zero		556
